	.headerflags	@"EF_CUDA_TEXMODE_UNIFIED EF_CUDA_64BIT_ADDRESS EF_CUDA_ACCELERATORS EF_CUDA_SM90 EF_CUDA_VIRTUAL_SM(EF_CUDA_SM90)"
	.elftype	@"ET_EXEC"


//--------------------- .nv.info                  --------------------------
	.section	.nv.info,"",@"SHT_CUDA_INFO"
	.align	4


	//----- nvinfo : EIATTR_REGCOUNT
	.align		4
        /*0000*/ 	.byte	0x04, 0x2f
        /*0002*/ 	.short	(.L_1 - .L_0)
	.align		4
.L_0:
        /*0004*/ 	.word	index@(triton_poi_fused__native_batch_norm_legit_no_training_mul_sigmoid_3)
        /*0008*/ 	.word	0x00000010


	//----- nvinfo : EIATTR_MIN_STACK_SIZE
	.align		4
.L_1:
        /*000c*/ 	.byte	0x04, 0x12
        /*000e*/ 	.short	(.L_3 - .L_2)
	.align		4
.L_2:
        /*0010*/ 	.word	index@(triton_poi_fused__native_batch_norm_legit_no_training_mul_sigmoid_3)
        /*0014*/ 	.word	0x00000000


	//----- nvinfo : EIATTR_FRAME_SIZE
	.align		4
.L_3:
        /*0018*/ 	.byte	0x04, 0x11
        /*001a*/ 	.short	(.L_5 - .L_4)
	.align		4
.L_4:
        /*001c*/ 	.word	index@(triton_poi_fused__native_batch_norm_legit_no_training_mul_sigmoid_3)
        /*0020*/ 	.word	0x00000000


	//----- nvinfo : EIATTR_MIN_STACK_SIZE
	.align		4
.L_5:
        /*0024*/ 	.byte	0x04, 0x12
        /*0026*/ 	.short	(.L_7 - .L_6)
	.align		4
.L_6:
        /*0028*/ 	.word	index@(triton_poi_fused__native_batch_norm_legit_no_training_mul_sigmoid_3)
        /*002c*/ 	.word	0x00000000
.L_7:


//--------------------- .nv.info.triton_poi_fused__native_batch_norm_legit_no_training_mul_sigmoid_3 --------------------------
	.section	.nv.info.triton_poi_fused__native_batch_norm_legit_no_training_mul_sigmoid_3,"",@"SHT_CUDA_INFO"
	.sectionflags	@""
	.align	4


	//----- nvinfo : EIATTR_CUDA_API_VERSION
	.align		4
        /*0000*/ 	.byte	0x04, 0x37
        /*0002*/ 	.short	(.L_9 - .L_8)
.L_8:
        /*0004*/ 	.word	0x0000007c


	//----- nvinfo : EIATTR_KPARAM_INFO
	.align		4
.L_9:
        /*0008*/ 	.byte	0x04, 0x17
        /*000a*/ 	.short	(.L_11 - .L_10)
.L_10:
        /*000c*/ 	.word	0x00000000
        /*0010*/ 	.short	0x0003
        /*0012*/ 	.short	0x0018
        /*0014*/ 	.byte	0x00, 0xf0, 0x11, 0x00


	//----- nvinfo : EIATTR_KPARAM_INFO
	.align		4
.L_11:
        /*0018*/ 	.byte	0x04, 0x17
        /*001a*/ 	.short	(.L_13 - .L_12)
.L_12:
        /*001c*/ 	.word	0x00000000
        /*0020*/ 	.short	0x0002
        /*0022*/ 	.short	0x0010
        /*0024*/ 	.byte	0x00, 0xf4, 0x21, 0x00


	//----- nvinfo : EIATTR_KPARAM_INFO
	.align		4
.L_13:
        /*0028*/ 	.byte	0x04, 0x17
        /*002a*/ 	.short	(.L_15 - .L_14)
.L_14:
        /*002c*/ 	.word	0x00000000
        /*0030*/ 	.short	0x0001
        /*0032*/ 	.short	0x0008
        /*0034*/ 	.byte	0x00, 0xf4, 0x21, 0x00


	//----- nvinfo : EIATTR_KPARAM_INFO
	.align		4
.L_15:
        /*0038*/ 	.byte	0x04, 0x17
        /*003a*/ 	.short	(.L_17 - .L_16)
.L_16:
        /*003c*/ 	.word	0x00000000
        /*0040*/ 	.short	0x0000
        /*0042*/ 	.short	0x0000
        /*0044*/ 	.byte	0x00, 0xf4, 0x21, 0x00


	//----- nvinfo : EIATTR_SPARSE_MMA_MASK
	.align		4
.L_17:
        /*0048*/ 	.byte	0x03, 0x50
        /*004a*/ 	.short	0x0000


	//----- nvinfo : EIATTR_MAXREG_COUNT
	.align		4
        /*004c*/ 	.byte	0x03, 0x1b
        /*004e*/ 	.short	0x00ff


	//----- nvinfo : EIATTR_EXIT_INSTR_OFFSETS
	.align		4
        /*0050*/ 	.byte	0x04, 0x1c
        /*0052*/ 	.short	(.L_19 - .L_18)


	//   ....[0]....
.L_18:
        /*0054*/ 	.word	0x000001a0


	//   ....[1]....
        /*0058*/ 	.word	0x000001c0


	//----- nvinfo : EIATTR_REQNTID
	.align		4
.L_19:
        /*005c*/ 	.byte	0x04, 0x10
        /*005e*/ 	.short	(.L_21 - .L_20)
.L_20:
        /*0060*/ 	.word	0x00000080
        /*0064*/ 	.word	0x00000001
        /*0068*/ 	.word	0x00000001


	//----- nvinfo : EIATTR_CBANK_PARAM_SIZE
	.align		4
.L_21:
        /*006c*/ 	.byte	0x03, 0x19
        /*006e*/ 	.short	0x001c


	//----- nvinfo : EIATTR_PARAM_CBANK
	.align		4
        /*0070*/ 	.byte	0x04, 0x0a
        /*0072*/ 	.short	(.L_23 - .L_22)
	.align		4
.L_22:
        /*0074*/ 	.word	index@(.nv.constant0.triton_poi_fused__native_batch_norm_legit_no_training_mul_sigmoid_3)
        /*0078*/ 	.short	0x0210
        /*007a*/ 	.short	0x001c


	//----- nvinfo : EIATTR_SW_WAR
	.align		4
.L_23:
        /*007c*/ 	.byte	0x04, 0x36
        /*007e*/ 	.short	(.L_25 - .L_24)
.L_24:
        /*0080*/ 	.word	0x00000008
.L_25:


//--------------------- .nv.callgraph             --------------------------
	.section	.nv.callgraph,"",@"SHT_CUDA_CALLGRAPH"
	.align	4
	.sectionentsize	8
	.align		4
        /*0000*/ 	.word	0x00000000
	.align		4
        /*0004*/ 	.word	0xffffffff
	.align		4
        /*0008*/ 	.word	0x00000000
	.align		4
        /*000c*/ 	.word	0xfffffffe
	.align		4
        /*0010*/ 	.word	0x00000000
	.align		4
        /*0014*/ 	.word	0xfffffffd
	.align		4
        /*0018*/ 	.word	0x00000000
	.align		4
        /*001c*/ 	.word	0xfffffffc


//--------------------- .text.triton_poi_fused__native_batch_norm_legit_no_training_mul_sigmoid_3 --------------------------
	.section	.text.triton_poi_fused__native_batch_norm_legit_no_training_mul_sigmoid_3,"ax",@progbits
	.align	128
        .global         triton_poi_fused__native_batch_norm_legit_no_training_mul_sigmoid_3
        .type           triton_poi_fused__native_batch_norm_legit_no_training_mul_sigmoid_3,@function
        .size           triton_poi_fused__native_batch_norm_legit_no_training_mul_sigmoid_3,(.L_x_1 - triton_poi_fused__native_batch_norm_legit_no_training_mul_sigmoid_3)
        .other          triton_poi_fused__native_batch_norm_legit_no_training_mul_sigmoid_3,@"STO_CUDA_ENTRY STV_DEFAULT"
triton_poi_fused__native_batch_norm_legit_no_training_mul_sigmoid_3:
.text.triton_poi_fused__native_batch_norm_legit_no_training_mul_sigmoid_3:
[----:B------:R-:W0:Y:S02]  /*0000*/  LDC R1, c[0x0][0x28] ;  /* 0x00000a00ff017b82 */ /* 0x000e240000000800 */
[----:B------:R-:W1:Y:S01]  /*0010*/  S2R R0, SR_TID.X ;  /* 0x0000000000007919 */ /* 0x000e620000002100 */
[----:B------:R-:W2:Y:S01]  /*0020*/  LDC.64 R4, c[0x0][0x218] ;  /* 0x00008600ff047b82 */ /* 0x000ea20000000a00 */
[----:B------:R-:W-:Y:S01]  /*0030*/  HFMA2.MMA R13, -RZ, RZ, 0, 0 ;  /* 0x00000000ff0d7435 */ /* 0x000fe200000001ff */
[----:B------:R-:W-:Y:S01]  /*0040*/  CS2R R10, SRZ ;  /* 0x00000000000a7805 */ /* 0x000fe2000001ff00 */
[----:B------:R-:W3:Y:S01]  /*0050*/  S2R R9, SR_CTAID.X ;  /* 0x0000000000097919 */ /* 0x000ee20000002500 */
[----:B------:R-:W-:-:S04]  /*0060*/  ULDC.64 UR4, c[0x0][0x208] ;  /* 0x0000820000047ab9 */ /* 0x000fc80000000a00 */
[----:B------:R-:W4:Y:S01]  /*0070*/  LDC.64 R2, c[0x0][0x210] ;  /* 0x00008400ff027b82 */ /* 0x000f220000000a00 */
[----:B-1----:R-:W-:Y:S01]  /*0080*/  IMAD.SHL.U32 R0, R0, 0x2, RZ ;  /* 0x0000000200007824 */ /* 0x002fe200078e00ff */
[----:B---3--:R-:W-:-:S04]  /*0090*/  SHF.R.S32.HI R6, RZ, 0x17, R9 ;  /* 0x00000017ff067819 */ /* 0x008fc80000011409 */
[----:B------:R-:W-:-:S05]  /*00a0*/  LOP3.LUT R0, R0, 0xfe, RZ, 0xc0, !PT ;  /* 0x000000fe00007812 */ /* 0x000fca00078ec0ff */
[----:B------:R-:W-:Y:S01]  /*00b0*/  IMAD R9, R9, 0x100, R0 ;  /* 0x0000010009097824 */ /* 0x000fe200078e0200 */
[----:B------:R-:W-:-:S03]  /*00c0*/  SGXT R0, R6, 0x1 ;  /* 0x000000010600781a */ /* 0x000fc60000000200 */
[C---:B----4-:R-:W-:Y:S01]  /*00d0*/  IMAD.WIDE R2, R9.reuse, 0x4, R2 ;  /* 0x0000000409027825 */ /* 0x050fe200078e0202 */
[----:B------:R-:W-:Y:S02]  /*00e0*/  LEA.HI R0, R0, R9, RZ, 0x4 ;  /* 0x0000000900007211 */ /* 0x000fe400078f20ff */
[----:B------:R-:W-:Y:S02]  /*00f0*/  ISETP.GE.AND P0, PT, R9, 0x100, PT ;  /* 0x000001000900780c */ /* 0x000fe40003f06270 */
[----:B------:R-:W-:Y:S01]  /*0100*/  SHF.R.S32.HI R7, RZ, 0x4, R0 ;  /* 0x00000004ff077819 */ /* 0x000fe20000011400 */
[----:B------:R-:W-:-:S04]  /*0110*/  IMAD.MOV.U32 R0, RZ, RZ, RZ ;  /* 0x000000ffff007224 */ /* 0x000fc800078e00ff */
[----:B--2---:R-:W-:Y:S02]  /*0120*/  IMAD.WIDE R4, R7, 0x4, R4 ;  /* 0x0000000407047825 */ /* 0x004fe400078e0204 */
[----:B------:R-:W1:Y:S04]  /*0130*/  LDC.64 R6, c[0x0][0x220] ;  /* 0x00008800ff067b82 */ /* 0x000e680000000a00 */
[----:B------:R-:W2:Y:S04]  /*0140*/  @!P0 LDG.E.64 R10, desc[UR4][R2.64] ;  /* 0x00000004020a8981 */ /* 0x000ea8000c1e1b00 */
[----:B------:R-:W2:Y:S04]  /*0150*/  @!P0 LDG.E.EL R13, desc[UR4][R4.64] ;  /* 0x00000004040d8981 */ /* 0x000ea8000c2e1900 */
[----:B------:R-:W3:Y:S01]  /*0160*/  @!P0 LDG.E.EL R0, desc[UR4][R4.64] ;  /* 0x0000000404008981 */ /* 0x000ee2000c2e1900 */
[----:B-1----:R-:W-:-:S04]  /*0170*/  IMAD.WIDE R6, R9, 0x4, R6 ;  /* 0x0000000409067825 */ /* 0x002fc800078e0206 */
[----:B--2---:R-:W-:Y:S01]  /*0180*/  FMUL R10, R13, R10 ;  /* 0x0000000a0d0a7220 */ /* 0x004fe20000400000 */
[----:B---3--:R-:W-:Y:S01]  /*0190*/  FMUL R11, R0, R11 ;  /* 0x0000000b000b7220 */ /* 0x008fe20000400000 */
[----:B------:R-:W-:Y:S06]  /*01a0*/  @P0 EXIT ;  /* 0x000000000000094d */ /* 0x000fec0003800000 */
[----:B------:R-:W-:Y:S01]  /*01b0*/  STG.E.64 desc[UR4][R6.64], R10 ;  /* 0x0000000a06007986 */ /* 0x000fe2000c101b04 */
[----:B------:R-:W-:Y:S05]  /*01c0*/  EXIT ;  /* 0x000000000000794d */ /* 0x000fea0003800000 */
.L_x_0:
[----:B------:R-:W-:-:S00]  /*01d0*/  BRA `(.L_x_0) ;  /* 0xfffffffc00fc7947 */ /* 0x000fc0000383ffff */
[----:B------:R-:W-:-:S00]  /*01e0*/  NOP ;  /* 0x0000000000007918 */ /* 0x000fc00000000000 */
        /* <DEDUP_REMOVED lines=9> */
.L_x_1:


//--------------------- .nv.constant0.triton_poi_fused__native_batch_norm_legit_no_training_mul_sigmoid_3 --------------------------
	.section	.nv.constant0.triton_poi_fused__native_batch_norm_legit_no_training_mul_sigmoid_3,"a",@progbits
	.sectionflags	@""
	.align	4
.nv.constant0.triton_poi_fused__native_batch_norm_legit_no_training_mul_sigmoid_3:
	.zero		556
